	.headerflags	@"EF_CUDA_TEXMODE_UNIFIED EF_CUDA_64BIT_ADDRESS EF_CUDA_ACCELERATORS EF_CUDA_SM90 EF_CUDA_VIRTUAL_SM(EF_CUDA_SM90)"
	.elftype	@"ET_EXEC"


//--------------------- .nv.info                  --------------------------
	.section	.nv.info,"",@"SHT_CUDA_INFO"
	.align	4


	//----- nvinfo : EIATTR_REGCOUNT
	.align		4
        /*0000*/ 	.byte	0x04, 0x2f
        /*0002*/ 	.short	(.L_1 - .L_0)
	.align		4
.L_0:
        /*0004*/ 	.word	index@(triton_poi_fused_stack_0)
        /*0008*/ 	.word	0x00000011


	//----- nvinfo : EIATTR_MIN_STACK_SIZE
	.align		4
.L_1:
        /*000c*/ 	.byte	0x04, 0x12
        /*000e*/ 	.short	(.L_3 - .L_2)
	.align		4
.L_2:
        /*0010*/ 	.word	index@(triton_poi_fused_stack_0)
        /*0014*/ 	.word	0x00000000


	//----- nvinfo : EIATTR_FRAME_SIZE
	.align		4
.L_3:
        /*0018*/ 	.byte	0x04, 0x11
        /*001a*/ 	.short	(.L_5 - .L_4)
	.align		4
.L_4:
        /*001c*/ 	.word	index@(triton_poi_fused_stack_0)
        /*0020*/ 	.word	0x00000000


	//----- nvinfo : EIATTR_MIN_STACK_SIZE
	.align		4
.L_5:
        /*0024*/ 	.byte	0x04, 0x12
        /*0026*/ 	.short	(.L_7 - .L_6)
	.align		4
.L_6:
        /*0028*/ 	.word	index@(triton_poi_fused_stack_0)
        /*002c*/ 	.word	0x00000000
.L_7:


//--------------------- .nv.info.triton_poi_fused_stack_0 --------------------------
	.section	.nv.info.triton_poi_fused_stack_0,"",@"SHT_CUDA_INFO"
	.sectionflags	@""
	.align	4


	//----- nvinfo : EIATTR_CUDA_API_VERSION
	.align		4
        /*0000*/ 	.byte	0x04, 0x37
        /*0002*/ 	.short	(.L_9 - .L_8)
.L_8:
        /*0004*/ 	.word	0x0000007c


	//----- nvinfo : EIATTR_KPARAM_INFO
	.align		4
.L_9:
        /*0008*/ 	.byte	0x04, 0x17
        /*000a*/ 	.short	(.L_11 - .L_10)
.L_10:
        /*000c*/ 	.word	0x00000000
        /*0010*/ 	.short	0x0002
        /*0012*/ 	.short	0x0010
        /*0014*/ 	.byte	0x00, 0xf0, 0x11, 0x00


	//----- nvinfo : EIATTR_KPARAM_INFO
	.align		4
.L_11:
        /*0018*/ 	.byte	0x04, 0x17
        /*001a*/ 	.short	(.L_13 - .L_12)
.L_12:
        /*001c*/ 	.word	0x00000000
        /*0020*/ 	.short	0x0001
        /*0022*/ 	.short	0x0008
        /*0024*/ 	.byte	0x00, 0xf4, 0x21, 0x00


	//----- nvinfo : EIATTR_KPARAM_INFO
	.align		4
.L_13:
        /*0028*/ 	.byte	0x04, 0x17
        /*002a*/ 	.short	(.L_15 - .L_14)
.L_14:
        /*002c*/ 	.word	0x00000000
        /*0030*/ 	.short	0x0000
        /*0032*/ 	.short	0x0000
        /*0034*/ 	.byte	0x00, 0xf4, 0x21, 0x00


	//----- nvinfo : EIATTR_SPARSE_MMA_MASK
	.align		4
.L_15:
        /*0038*/ 	.byte	0x03, 0x50
        /*003a*/ 	.short	0x0000


	//----- nvinfo : EIATTR_MAXREG_COUNT
	.align		4
        /*003c*/ 	.byte	0x03, 0x1b
        /*003e*/ 	.short	0x00ff


	//----- nvinfo : EIATTR_EXIT_INSTR_OFFSETS
	.align		4
        /*0040*/ 	.byte	0x04, 0x1c
        /*0042*/ 	.short	(.L_17 - .L_16)


	//   ....[0]....
.L_16:
        /*0044*/ 	.word	0x000002f0


	//   ....[1]....
        /*0048*/ 	.word	0x00000310


	//----- nvinfo : EIATTR_REQNTID
	.align		4
.L_17:
        /*004c*/ 	.byte	0x04, 0x10
        /*004e*/ 	.short	(.L_19 - .L_18)
.L_18:
        /*0050*/ 	.word	0x00000020
        /*0054*/ 	.word	0x00000001
        /*0058*/ 	.word	0x00000001


	//----- nvinfo : EIATTR_CBANK_PARAM_SIZE
	.align		4
.L_19:
        /*005c*/ 	.byte	0x03, 0x19
        /*005e*/ 	.short	0x0014


	//----- nvinfo : EIATTR_PARAM_CBANK
	.align		4
        /*0060*/ 	.byte	0x04, 0x0a
        /*0062*/ 	.short	(.L_21 - .L_20)
	.align		4
.L_20:
        /*0064*/ 	.word	index@(.nv.constant0.triton_poi_fused_stack_0)
        /*0068*/ 	.short	0x0210
        /*006a*/ 	.short	0x0014


	//----- nvinfo : EIATTR_SW_WAR
	.align		4
.L_21:
        /*006c*/ 	.byte	0x04, 0x36
        /*006e*/ 	.short	(.L_23 - .L_22)
.L_22:
        /*0070*/ 	.word	0x00000008
.L_23:


//--------------------- .nv.callgraph             --------------------------
	.section	.nv.callgraph,"",@"SHT_CUDA_CALLGRAPH"
	.align	4
	.sectionentsize	8
	.align		4
        /*0000*/ 	.word	0x00000000
	.align		4
        /*0004*/ 	.word	0xffffffff
	.align		4
        /*0008*/ 	.word	0x00000000
	.align		4
        /*000c*/ 	.word	0xfffffffe
	.align		4
        /*0010*/ 	.word	0x00000000
	.align		4
        /*0014*/ 	.word	0xfffffffd
	.align		4
        /*0018*/ 	.word	0x00000000
	.align		4
        /*001c*/ 	.word	0xfffffffc


//--------------------- .text.triton_poi_fused_stack_0 --------------------------
	.section	.text.triton_poi_fused_stack_0,"ax",@progbits
	.align	128
        .global         triton_poi_fused_stack_0
        .type           triton_poi_fused_stack_0,@function
        .size           triton_poi_fused_stack_0,(.L_x_1 - triton_poi_fused_stack_0)
        .other          triton_poi_fused_stack_0,@"STO_CUDA_ENTRY STV_DEFAULT"
triton_poi_fused_stack_0:
.text.triton_poi_fused_stack_0:
[----:B------:R-:W0:Y:S02]  /*0000*/  LDC R1, c[0x0][0x28] ;  /* 0x00000a00ff017b82 */ /* 0x000e240000000800 */
[----:B------:R-:W1:Y:S01]  /*0010*/  S2R R14, SR_TID.X ;  /* 0x00000000000e7919 */ /* 0x000e620000002100 */
[----:B------:R-:W2:Y:S01]  /*0020*/  LDC.64 R8, c[0x0][0x210] ;  /* 0x00008400ff087b82 */ /* 0x000ea20000000a00 */
[----:B------:R-:W3:Y:S01]  /*0030*/  S2R R11, SR_CTAID.X ;  /* 0x00000000000b7919 */ /* 0x000ee20000002500 */
[----:B------:R-:W-:Y:S01]  /*0040*/  IMAD.MOV.U32 R10, RZ, RZ, RZ ;  /* 0x000000ffff0a7224 */ /* 0x000fe200078e00ff */
[----:B------:R-:W-:Y:S01]  /*0050*/  ULDC.64 UR4, c[0x0][0x208] ;  /* 0x0000820000047ab9 */ /* 0x000fe20000000a00 */
[----:B-1----:R-:W-:-:S05]  /*0060*/  LOP3.LUT R0, R14, 0x7, RZ, 0xc0, !PT ;  /* 0x000000070e007812 */ /* 0x002fca00078ec0ff */
[----:B---3--:R-:W-:Y:S02]  /*0070*/  IMAD R11, R11, 0x8, R0 ;  /* 0x000000080b0b7824 */ /* 0x008fe400078e0200 */
[----:B------:R-:W-:Y:S02]  /*0080*/  IMAD.MOV.U32 R0, RZ, RZ, RZ ;  /* 0x000000ffff007224 */ /* 0x000fe400078e00ff */
[C---:B------:R-:W-:Y:S01]  /*0090*/  VIADD R5, R11.reuse, 0x4 ;  /* 0x000000040b057836 */ /* 0x040fe20000000000 */
[C---:B------:R-:W-:Y:S01]  /*00a0*/  ISETP.GE.AND P1, PT, R11.reuse, 0x4, PT ;  /* 0x000000040b00780c */ /* 0x040fe20003f26270 */
[C---:B------:R-:W-:Y:S01]  /*00b0*/  VIADD R13, R11.reuse, 0xc ;  /* 0x0000000c0b0d7836 */ /* 0x040fe20000000000 */
[----:B------:R-:W-:Y:S01]  /*00c0*/  IADD3 R7, R11, 0x8, RZ ;  /* 0x000000080b077810 */ /* 0x000fe20007ffe0ff */
[----:B--2---:R-:W-:-:S04]  /*00d0*/  IMAD.WIDE R2, R11, 0x4, R8 ;  /* 0x000000040b027825 */ /* 0x004fc800078e0208 */
[----:B------:R-:W-:-:S04]  /*00e0*/  IMAD.WIDE R4, R5, 0x4, R8 ;  /* 0x0000000405047825 */ /* 0x000fc800078e0208 */
[--C-:B------:R-:W-:Y:S02]  /*00f0*/  IMAD.WIDE R6, R7, 0x4, R8.reuse ;  /* 0x0000000407067825 */ /* 0x100fe400078e0208 */
[----:B------:R-:W2:Y:S02]  /*0100*/  @!P1 LDG.E.EL R0, desc[UR4][R2.64] ;  /* 0x0000000402009981 */ /* 0x000ea4000c2e1900 */
[----:B------:R-:W-:Y:S01]  /*0110*/  IMAD.WIDE R8, R13, 0x4, R8 ;  /* 0x000000040d087825 */ /* 0x000fe200078e0208 */
[----:B------:R-:W-:Y:S01]  /*0120*/  CS2R R12, SRZ ;  /* 0x00000000000c7805 */ /* 0x000fe2000001ff00 */
[----:B------:R-:W3:Y:S05]  /*0130*/  @!P1 LDG.E.EL R10, desc[UR4][R4.64] ;  /* 0x00000004040a9981 */ /* 0x000eea000c2e1900 */
[----:B------:R-:W4:Y:S04]  /*0140*/  @!P1 LDG.E.EL R12, desc[UR4][R6.64] ;  /* 0x00000004060c9981 */ /* 0x000f28000c2e1900 */
[----:B------:R-:W5:Y:S01]  /*0150*/  @!P1 LDG.E.EL R13, desc[UR4][R8.64] ;  /* 0x00000004080d9981 */ /* 0x000f62000c2e1900 */
[----:B--2---:R-:W-:-:S02]  /*0160*/  SEL R0, R0, RZ, !P1 ;  /* 0x000000ff00007207 */ /* 0x004fc40004800000 */
[----:B---3--:R-:W-:Y:S02]  /*0170*/  SEL R10, R10, RZ, !P1 ;  /* 0x000000ff0a0a7207 */ /* 0x008fe40004800000 */
[----:B------:R-:W-:Y:S01]  /*0180*/  LOP3.LUT R3, R0, 0x7fffffff, RZ, 0xc0, !PT ;  /* 0x7fffffff00037812 */ /* 0x000fe200078ec0ff */
[----:B------:R-:W-:Y:S01]  /*0190*/  HFMA2.MMA R0, -RZ, RZ, 1.625, 0 ;  /* 0x3e800000ff007435 */ /* 0x000fe200000001ff */
[----:B------:R-:W-:Y:S02]  /*01a0*/  LOP3.LUT R10, R10, 0x7fffffff, RZ, 0xc0, !PT ;  /* 0x7fffffff0a0a7812 */ /* 0x000fe400078ec0ff */
[----:B----4-:R-:W-:Y:S02]  /*01b0*/  SEL R12, R12, RZ, !P1 ;  /* 0x000000ff0c0c7207 */ /* 0x010fe40004800000 */
[----:B-----5:R-:W-:Y:S01]  /*01c0*/  SEL R13, R13, RZ, !P1 ;  /* 0x000000ff0d0d7207 */ /* 0x020fe20004800000 */
[----:B------:R-:W-:Y:S01]  /*01d0*/  FADD R3, R3, R10 ;  /* 0x0000000a03037221 */ /* 0x000fe20000000000 */
[----:B------:R-:W-:-:S02]  /*01e0*/  LOP3.LUT R12, R12, 0x7fffffff, RZ, 0xc0, !PT ;  /* 0x7fffffff0c0c7812 */ /* 0x000fc400078ec0ff */
[----:B------:R-:W-:-:S03]  /*01f0*/  LOP3.LUT R13, R13, 0x7fffffff, RZ, 0xc0, !PT ;  /* 0x7fffffff0d0d7812 */ /* 0x000fc600078ec0ff */
[----:B------:R-:W-:Y:S02]  /*0200*/  FADD R12, R3, R12 ;  /* 0x0000000c030c7221 */ /* 0x000fe40000000000 */
[----:B------:R-:W1:Y:S02]  /*0210*/  LDC.64 R2, c[0x0][0x218] ;  /* 0x00008600ff027b82 */ /* 0x000e640000000a00 */
[----:B------:R-:W-:-:S05]  /*0220*/  FADD R13, R12, R13 ;  /* 0x0000000d0c0d7221 */ /* 0x000fca0000000000 */
[C---:B------:R-:W-:Y:S02]  /*0230*/  FSETP.GT.AND P0, PT, |R13|.reuse, 8.50705917302346158658e+37, PT ;  /* 0x7e8000000d00780b */ /* 0x040fe40003f04200 */
[----:B------:R-:W-:Y:S02]  /*0240*/  FSETP.GEU.AND P2, PT, |R13|, 1.175494350822287508e-38, PT ;  /* 0x008000000d00780b */ /* 0x000fe40003f4e200 */
[----:B------:R-:W-:-:S09]  /*0250*/  FSEL R0, R0, 1, P0 ;  /* 0x3f80000000007808 */ /* 0x000fd20000000000 */
[----:B------:R-:W-:Y:S01]  /*0260*/  @P0 FMUL R13, R13, 0.25 ;  /* 0x3e8000000d0d0820 */ /* 0x000fe20000400000 */
[----:B------:R-:W-:Y:S01]  /*0270*/  LOP3.LUT P0, RZ, R14, 0x18, RZ, 0xc0, !PT ;  /* 0x000000180eff7812 */ /* 0x000fe2000780c0ff */
[----:B------:R-:W-:Y:S02]  /*0280*/  @!P2 FMUL R0, R0, 16777216 ;  /* 0x4b8000000000a820 */ /* 0x000fe40000400000 */
[----:B------:R-:W-:Y:S01]  /*0290*/  @!P2 FMUL R13, R13, 16777216 ;  /* 0x4b8000000d0da820 */ /* 0x000fe20000400000 */
[C---:B------:R-:W-:Y:S01]  /*02a0*/  ISETP.LT.AND P0, PT, R11.reuse, 0x8, !P0 ;  /* 0x000000080b00780c */ /* 0x040fe20004701270 */
[----:B-1----:R-:W-:-:S04]  /*02b0*/  IMAD.WIDE R2, R11, 0x4, R2 ;  /* 0x000000040b027825 */ /* 0x002fc800078e0202 */
[----:B------:R-:W1:Y:S02]  /*02c0*/  MUFU.RCP R13, R13 ;  /* 0x0000000d000d7308 */ /* 0x000e640000001000 */
[----:B-1----:R-:W-:-:S05]  /*02d0*/  FMUL R0, R13, R0 ;  /* 0x000000000d007220 */ /* 0x002fca0000400000 */
[----:B------:R-:W-:Y:S01]  /*02e0*/  SEL R5, R0, 0x3f800000, !P1 ;  /* 0x3f80000000057807 */ /* 0x000fe20004800000 */
[----:B------:R-:W-:Y:S06]  /*02f0*/  @!P0 EXIT ;  /* 0x000000000000894d */ /* 0x000fec0003800000 */
[----:B------:R-:W-:Y:S01]  /*0300*/  STG.E desc[UR4][R2.64], R5 ;  /* 0x0000000502007986 */ /* 0x000fe2000c101904 */
[----:B------:R-:W-:Y:S05]  /*0310*/  EXIT ;  /* 0x000000000000794d */ /* 0x000fea0003800000 */
.L_x_0:
[----:B------:R-:W-:-:S00]  /*0320*/  BRA `(.L_x_0) ;  /* 0xfffffffc00fc7947 */ /* 0x000fc0000383ffff */
[----:B------:R-:W-:-:S00]  /*0330*/  NOP ;  /* 0x0000000000007918 */ /* 0x000fc00000000000 */
        /* <DEDUP_REMOVED lines=12> */
.L_x_1:


//--------------------- .nv.constant0.triton_poi_fused_stack_0 --------------------------
	.section	.nv.constant0.triton_poi_fused_stack_0,"a",@progbits
	.sectionflags	@""
	.align	4
.nv.constant0.triton_poi_fused_stack_0:
	.zero		548
